//
// Generated by NVIDIA NVVM Compiler
//
// Compiler Build ID: CL-36424714
// Cuda compilation tools, release 13.0, V13.0.88
// Based on NVVM 20.0.0
//

.version 9.0
.target sm_100
.address_size 64

	// .globl	_Z10mul_globalPffi
.extern .shared .align 16 .b8 sdata[];

.visible .entry _Z10mul_globalPffi(
	.param .u64 .ptr .align 1 _Z10mul_globalPffi_param_0,
	.param .f32 _Z10mul_globalPffi_param_1,
	.param .u32 _Z10mul_globalPffi_param_2
)
{
	.reg .pred 	%p<2>;
	.reg .b32 	%r<6>;
	.reg .b32 	%f<4>;
	.reg .b64 	%rd<5>;

	ld.param.u64 	%rd1, [_Z10mul_globalPffi_param_0];
	ld.param.f32 	%f1, [_Z10mul_globalPffi_param_1];
	ld.param.u32 	%r2, [_Z10mul_globalPffi_param_2];
	mov.u32 	%r3, %ctaid.x;
	mov.u32 	%r4, %ntid.x;
	mov.u32 	%r5, %tid.x;
	mad.lo.s32 	%r1, %r3, %r4, %r5;
	setp.ge.s32 	%p1, %r1, %r2;
	@%p1 bra 	$L__BB0_2;
	cvta.to.global.u64 	%rd2, %rd1;
	mul.wide.s32 	%rd3, %r1, 4;
	add.s64 	%rd4, %rd2, %rd3;
	ld.global.f32 	%f2, [%rd4];
	mul.f32 	%f3, %f1, %f2;
	st.global.f32 	[%rd4], %f3;
$L__BB0_2:
	ret;

}
	// .globl	_Z10mul_sharedPffi
.visible .entry _Z10mul_sharedPffi(
	.param .u64 .ptr .align 1 _Z10mul_sharedPffi_param_0,
	.param .f32 _Z10mul_sharedPffi_param_1,
	.param .u32 _Z10mul_sharedPffi_param_2
)
{
	.reg .pred 	%p<3>;
	.reg .b32 	%r<9>;
	.reg .b32 	%f<5>;
	.reg .b64 	%rd<5>;

	ld.param.u64 	%rd2, [_Z10mul_sharedPffi_param_0];
	ld.param.f32 	%f1, [_Z10mul_sharedPffi_param_1];
	ld.param.u32 	%r3, [_Z10mul_sharedPffi_param_2];
	cvta.to.global.u64 	%rd3, %rd2;
	mov.u32 	%r4, %tid.x;
	mov.u32 	%r5, %ctaid.x;
	mov.u32 	%r6, %ntid.x;
	mad.lo.s32 	%r1, %r5, %r6, %r4;
	setp.ge.s32 	%p1, %r1, %r3;
	mul.wide.s32 	%rd4, %r1, 4;
	add.s64 	%rd1, %rd3, %rd4;
	shl.b32 	%r7, %r4, 2;
	mov.u32 	%r8, sdata;
	add.s32 	%r2, %r8, %r7;
	@%p1 bra 	$L__BB1_2;
	ld.global.f32 	%f2, [%rd1];
	st.shared.f32 	[%r2], %f2;
$L__BB1_2:
	setp.ge.s32 	%p2, %r1, %r3;
	bar.sync 	0;
	@%p2 bra 	$L__BB1_4;
	ld.shared.f32 	%f3, [%r2];
	mul.f32 	%f4, %f1, %f3;
	st.shared.f32 	[%r2], %f4;
	st.global.f32 	[%rd1], %f4;
$L__BB1_4:
	ret;

}
	// .globl	_Z7vec_addPfS_S_i
.visible .entry _Z7vec_addPfS_S_i(
	.param .u64 .ptr .align 1 _Z7vec_addPfS_S_i_param_0,
	.param .u64 .ptr .align 1 _Z7vec_addPfS_S_i_param_1,
	.param .u64 .ptr .align 1 _Z7vec_addPfS_S_i_param_2,
	.param .u32 _Z7vec_addPfS_S_i_param_3
)
{
	.reg .pred 	%p<2>;
	.reg .b32 	%r<6>;
	.reg .b32 	%f<4>;
	.reg .b64 	%rd<11>;

	ld.param.u64 	%rd1, [_Z7vec_addPfS_S_i_param_0];
	ld.param.u64 	%rd2, [_Z7vec_addPfS_S_i_param_1];
	ld.param.u64 	%rd3, [_Z7vec_addPfS_S_i_param_2];
	ld.param.u32 	%r2, [_Z7vec_addPfS_S_i_param_3];
	mov.u32 	%r3, %ctaid.x;
	mov.u32 	%r4, %ntid.x;
	mov.u32 	%r5, %tid.x;
	mad.lo.s32 	%r1, %r3, %r4, %r5;
	setp.ge.s32 	%p1, %r1, %r2;
	@%p1 bra 	$L__BB2_2;
	cvta.to.global.u64 	%rd4, %rd1;
	cvta.to.global.u64 	%rd5, %rd2;
	cvta.to.global.u64 	%rd6, %rd3;
	mul.wide.s32 	%rd7, %r1, 4;
	add.s64 	%rd8, %rd4, %rd7;
	ld.global.f32 	%f1, [%rd8];
	add.s64 	%rd9, %rd5, %rd7;
	ld.global.f32 	%f2, [%rd9];
	add.f32 	%f3, %f1, %f2;
	add.s64 	%rd10, %rd6, %rd7;
	st.global.f32 	[%rd10], %f3;
$L__BB2_2:
	ret;

}
	// .globl	_Z9coalescedPfi
.visible .entry _Z9coalescedPfi(
	.param .u64 .ptr .align 1 _Z9coalescedPfi_param_0,
	.param .u32 _Z9coalescedPfi_param_1
)
{
	.reg .pred 	%p<2>;
	.reg .b32 	%r<6>;
	.reg .b32 	%f<3>;
	.reg .b64 	%rd<5>;

	ld.param.u64 	%rd1, [_Z9coalescedPfi_param_0];
	ld.param.u32 	%r2, [_Z9coalescedPfi_param_1];
	mov.u32 	%r3, %ctaid.x;
	mov.u32 	%r4, %ntid.x;
	mov.u32 	%r5, %tid.x;
	mad.lo.s32 	%r1, %r3, %r4, %r5;
	setp.ge.s32 	%p1, %r1, %r2;
	@%p1 bra 	$L__BB3_2;
	cvta.to.global.u64 	%rd2, %rd1;
	mul.wide.s32 	%rd3, %r1, 4;
	add.s64 	%rd4, %rd2, %rd3;
	ld.global.f32 	%f1, [%rd4];
	add.f32 	%f2, %f1, %f1;
	st.global.f32 	[%rd4], %f2;
$L__BB3_2:
	ret;

}
	// .globl	_Z11uncoalescedPfi
.visible .entry _Z11uncoalescedPfi(
	.param .u64 .ptr .align 1 _Z11uncoalescedPfi_param_0,
	.param .u32 _Z11uncoalescedPfi_param_1
)
{
	.reg .pred 	%p<2>;
	.reg .b32 	%r<7>;
	.reg .b32 	%f<3>;
	.reg .b64 	%rd<5>;

	ld.param.u64 	%rd1, [_Z11uncoalescedPfi_param_0];
	ld.param.u32 	%r2, [_Z11uncoalescedPfi_param_1];
	mov.u32 	%r3, %ctaid.x;
	mov.u32 	%r4, %ntid.x;
	mov.u32 	%r5, %tid.x;
	mad.lo.s32 	%r6, %r3, %r4, %r5;
	shl.b32 	%r1, %r6, 5;
	setp.ge.s32 	%p1, %r1, %r2;
	@%p1 bra 	$L__BB4_2;
	cvta.to.global.u64 	%rd2, %rd1;
	mul.wide.s32 	%rd3, %r1, 4;
	add.s64 	%rd4, %rd2, %rd3;
	ld.global.f32 	%f1, [%rd4];
	add.f32 	%f2, %f1, %f1;
	st.global.f32 	[%rd4], %f2;
$L__BB4_2:
	ret;

}


// ===== COMPILED SASS (sm_100) =====

	.target	sm_100

	.elftype	@"ET_EXEC"


//--------------------- .note.nv.tkinfo           --------------------------
	.section	.note.nv.tkinfo,"",@"SHT_NOTE"
	.sectionflags	@"SHF_NOTE_NV_TKINFO"
	.tkinfo
        /*0018*/ 	.word	0x00000002
        /*0030*/ 	.string	""
        /*0030*/ 	.string	"ptxas"
        /*0030*/ 	.string	"Cuda compilation tools, release 13.0, V13.0.88"
        /*0030*/ 	.string	"Build cuda_13.0.r13.0/compiler.36424714_0"
        /*0030*/ 	.string	"-arch sm_100 -m 64 "



//--------------------- .note.nv.cuinfo           --------------------------
	.section	.note.nv.cuinfo,"",@"SHT_NOTE"
	.sectionflags	@"SHF_NOTE_NV_CUINFO"
        /*0018*/ 	.short	0x0002
        /*001a*/ 	.short	0x0064
        /*001c*/ 	.short	0x0082
	.zero		2


//--------------------- .nv.info                  --------------------------
	.section	.nv.info,"",@"SHT_CUDA_INFO"
	.align	4


	//----- nvinfo : EIATTR_REGCOUNT
	.align		4
        /*0000*/ 	.byte	0x04, 0x2f
        /*0002*/ 	.short	(.L_1 - .L_0)
	.align		4
.L_0:
        /*0004*/ 	.word	index@(_Z10mul_globalPffi)
        /*0008*/ 	.word	0x00000008


	//----- nvinfo : EIATTR_FRAME_SIZE
	.align		4
.L_1:
        /*000c*/ 	.byte	0x04, 0x11
        /*000e*/ 	.short	(.L_3 - .L_2)
	.align		4
.L_2:
        /*0010*/ 	.word	index@(_Z10mul_globalPffi)
        /*0014*/ 	.word	0x00000000


	//----- nvinfo : EIATTR_REGCOUNT
	.align		4
.L_3:
        /*0018*/ 	.byte	0x04, 0x2f
        /*001a*/ 	.short	(.L_5 - .L_4)
	.align		4
.L_4:
        /*001c*/ 	.word	index@(_Z10mul_sharedPffi)
        /*0020*/ 	.word	0x00000008


	//----- nvinfo : EIATTR_FRAME_SIZE
	.align		4
.L_5:
        /*0024*/ 	.byte	0x04, 0x11
        /*0026*/ 	.short	(.L_7 - .L_6)
	.align		4
.L_6:
        /*0028*/ 	.word	index@(_Z10mul_sharedPffi)
        /*002c*/ 	.word	0x00000000


	//----- nvinfo : EIATTR_REGCOUNT
	.align		4
.L_7:
        /*0030*/ 	.byte	0x04, 0x2f
        /*0032*/ 	.short	(.L_9 - .L_8)
	.align		4
.L_8:
        /*0034*/ 	.word	index@(_Z7vec_addPfS_S_i)
        /*0038*/ 	.word	0x0000000c


	//----- nvinfo : EIATTR_FRAME_SIZE
	.align		4
.L_9:
        /*003c*/ 	.byte	0x04, 0x11
        /*003e*/ 	.short	(.L_11 - .L_10)
	.align		4
.L_10:
        /*0040*/ 	.word	index@(_Z7vec_addPfS_S_i)
        /*0044*/ 	.word	0x00000000


	//----- nvinfo : EIATTR_REGCOUNT
	.align		4
.L_11:
        /*0048*/ 	.byte	0x04, 0x2f
        /*004a*/ 	.short	(.L_13 - .L_12)
	.align		4
.L_12:
        /*004c*/ 	.word	index@(_Z9coalescedPfi)
        /*0050*/ 	.word	0x00000008


	//----- nvinfo : EIATTR_FRAME_SIZE
	.align		4
.L_13:
        /*0054*/ 	.byte	0x04, 0x11
        /*0056*/ 	.short	(.L_15 - .L_14)
	.align		4
.L_14:
        /*0058*/ 	.word	index@(_Z9coalescedPfi)
        /*005c*/ 	.word	0x00000000


	//----- nvinfo : EIATTR_REGCOUNT
	.align		4
.L_15:
        /*0060*/ 	.byte	0x04, 0x2f
        /*0062*/ 	.short	(.L_17 - .L_16)
	.align		4
.L_16:
        /*0064*/ 	.word	index@(_Z11uncoalescedPfi)
        /*0068*/ 	.word	0x00000008


	//----- nvinfo : EIATTR_FRAME_SIZE
	.align		4
.L_17:
        /*006c*/ 	.byte	0x04, 0x11
        /*006e*/ 	.short	(.L_19 - .L_18)
	.align		4
.L_18:
        /*0070*/ 	.word	index@(_Z11uncoalescedPfi)
        /*0074*/ 	.word	0x00000000


	//----- nvinfo : EIATTR_MIN_STACK_SIZE
	.align		4
.L_19:
        /*0078*/ 	.byte	0x04, 0x12
        /*007a*/ 	.short	(.L_21 - .L_20)
	.align		4
.L_20:
        /*007c*/ 	.word	index@(_Z11uncoalescedPfi)
        /*0080*/ 	.word	0x00000000


	//----- nvinfo : EIATTR_MIN_STACK_SIZE
	.align		4
.L_21:
        /*0084*/ 	.byte	0x04, 0x12
        /*0086*/ 	.short	(.L_23 - .L_22)
	.align		4
.L_22:
        /*0088*/ 	.word	index@(_Z9coalescedPfi)
        /*008c*/ 	.word	0x00000000


	//----- nvinfo : EIATTR_MIN_STACK_SIZE
	.align		4
.L_23:
        /*0090*/ 	.byte	0x04, 0x12
        /*0092*/ 	.short	(.L_25 - .L_24)
	.align		4
.L_24:
        /*0094*/ 	.word	index@(_Z7vec_addPfS_S_i)
        /*0098*/ 	.word	0x00000000


	//----- nvinfo : EIATTR_MIN_STACK_SIZE
	.align		4
.L_25:
        /*009c*/ 	.byte	0x04, 0x12
        /*009e*/ 	.short	(.L_27 - .L_26)
	.align		4
.L_26:
        /*00a0*/ 	.word	index@(_Z10mul_sharedPffi)
        /*00a4*/ 	.word	0x00000000


	//----- nvinfo : EIATTR_MIN_STACK_SIZE
	.align		4
.L_27:
        /*00a8*/ 	.byte	0x04, 0x12
        /*00aa*/ 	.short	(.L_29 - .L_28)
	.align		4
.L_28:
        /*00ac*/ 	.word	index@(_Z10mul_globalPffi)
        /*00b0*/ 	.word	0x00000000
.L_29:


//--------------------- .nv.compat                --------------------------
	.section	.nv.compat,"",@"SHT_CUDA_COMPAT_INFO"
	.align	4
        /*0000*/ 	.byte	0x02, 0x09, 0x00, 0x00, 0x02, 0x02, 0x01, 0x00, 0x02, 0x05, 0x05, 0x00, 0x03, 0x07, 0x01, 0x01
        /*0010*/ 	.byte	0x02, 0x03, 0x00, 0x00, 0x02, 0x06, 0x01, 0x00, 0x04, 0x0b, 0x08, 0x00, 0x09, 0x00, 0x00, 0x00
        /*0020*/ 	.byte	0x00, 0x00, 0x00, 0x00


//--------------------- .nv.info._Z11uncoalescedPfi --------------------------
	.section	.nv.info._Z11uncoalescedPfi,"",@"SHT_CUDA_INFO"
	.sectionflags	@""
	.align	4


	//----- nvinfo : EIATTR_CUDA_API_VERSION
	.align		4
        /*0000*/ 	.byte	0x04, 0x37
        /*0002*/ 	.short	(.L_31 - .L_30)
.L_30:
        /*0004*/ 	.word	0x00000082


	//----- nvinfo : EIATTR_KPARAM_INFO
	.align		4
.L_31:
        /*0008*/ 	.byte	0x04, 0x17
        /*000a*/ 	.short	(.L_33 - .L_32)
.L_32:
        /*000c*/ 	.word	0x00000000
        /*0010*/ 	.short	0x0001
        /*0012*/ 	.short	0x0008
        /*0014*/ 	.byte	0x00, 0xf0, 0x11, 0x00


	//----- nvinfo : EIATTR_KPARAM_INFO
	.align		4
.L_33:
        /*0018*/ 	.byte	0x04, 0x17
        /*001a*/ 	.short	(.L_35 - .L_34)
.L_34:
        /*001c*/ 	.word	0x00000000
        /*0020*/ 	.short	0x0000
        /*0022*/ 	.short	0x0000
        /*0024*/ 	.byte	0x00, 0xf5, 0x21, 0x00


	//----- nvinfo : EIATTR_SPARSE_MMA_MASK
	.align		4
.L_35:
        /*0028*/ 	.byte	0x03, 0x50
        /*002a*/ 	.short	0x0000


	//----- nvinfo : EIATTR_MAXREG_COUNT
	.align		4
        /*002c*/ 	.byte	0x03, 0x1b
        /*002e*/ 	.short	0x00ff


	//----- nvinfo : EIATTR_MERCURY_ISA_VERSION
	.align		4
        /*0030*/ 	.byte	0x03, 0x5f
        /*0032*/ 	.short	0x0101


	//----- nvinfo : EIATTR_VRC_CTA_INIT_COUNT
	.align		4
        /*0034*/ 	.byte	0x02, 0x4a
	.zero		1
	.zero		1


	//----- nvinfo : EIATTR_EXIT_INSTR_OFFSETS
	.align		4
        /*0038*/ 	.byte	0x04, 0x1c
        /*003a*/ 	.short	(.L_37 - .L_36)


	//   ....[0]....
.L_36:
        /*003c*/ 	.word	0x00000080


	//   ....[1]....
        /*0040*/ 	.word	0x000000f0


	//----- nvinfo : EIATTR_CBANK_PARAM_SIZE
	.align		4
.L_37:
        /*0044*/ 	.byte	0x03, 0x19
        /*0046*/ 	.short	0x000c


	//----- nvinfo : EIATTR_PARAM_CBANK
	.align		4
        /*0048*/ 	.byte	0x04, 0x0a
        /*004a*/ 	.short	(.L_39 - .L_38)
	.align		4
.L_38:
        /*004c*/ 	.word	index@(.nv.constant0._Z11uncoalescedPfi)
        /*0050*/ 	.short	0x0380
        /*0052*/ 	.short	0x000c


	//----- nvinfo : EIATTR_SW_WAR
	.align		4
.L_39:
        /*0054*/ 	.byte	0x04, 0x36
        /*0056*/ 	.short	(.L_41 - .L_40)
.L_40:
        /*0058*/ 	.word	0x00000008
.L_41:


//--------------------- .nv.info._Z9coalescedPfi  --------------------------
	.section	.nv.info._Z9coalescedPfi,"",@"SHT_CUDA_INFO"
	.sectionflags	@""
	.align	4


	//----- nvinfo : EIATTR_CUDA_API_VERSION
	.align		4
        /*0000*/ 	.byte	0x04, 0x37
        /*0002*/ 	.short	(.L_43 - .L_42)
.L_42:
        /*0004*/ 	.word	0x00000082


	//----- nvinfo : EIATTR_KPARAM_INFO
	.align		4
.L_43:
        /*0008*/ 	.byte	0x04, 0x17
        /*000a*/ 	.short	(.L_45 - .L_44)
.L_44:
        /*000c*/ 	.word	0x00000000
        /*0010*/ 	.short	0x0001
        /*0012*/ 	.short	0x0008
        /*0014*/ 	.byte	0x00, 0xf0, 0x11, 0x00


	//----- nvinfo : EIATTR_KPARAM_INFO
	.align		4
.L_45:
        /*0018*/ 	.byte	0x04, 0x17
        /*001a*/ 	.short	(.L_47 - .L_46)
.L_46:
        /*001c*/ 	.word	0x00000000
        /*0020*/ 	.short	0x0000
        /*0022*/ 	.short	0x0000
        /*0024*/ 	.byte	0x00, 0xf5, 0x21, 0x00


	//----- nvinfo : EIATTR_SPARSE_MMA_MASK
	.align		4
.L_47:
        /*0028*/ 	.byte	0x03, 0x50
        /*002a*/ 	.short	0x0000


	//----- nvinfo : EIATTR_MAXREG_COUNT
	.align		4
        /*002c*/ 	.byte	0x03, 0x1b
        /*002e*/ 	.short	0x00ff


	//----- nvinfo : EIATTR_MERCURY_ISA_VERSION
	.align		4
        /*0030*/ 	.byte	0x03, 0x5f
        /*0032*/ 	.short	0x0101


	//----- nvinfo : EIATTR_VRC_CTA_INIT_COUNT
	.align		4
        /*0034*/ 	.byte	0x02, 0x4a
	.zero		1
	.zero		1


	//----- nvinfo : EIATTR_EXIT_INSTR_OFFSETS
	.align		4
        /*0038*/ 	.byte	0x04, 0x1c
        /*003a*/ 	.short	(.L_49 - .L_48)


	//   ....[0]....
.L_48:
        /*003c*/ 	.word	0x00000070


	//   ....[1]....
        /*0040*/ 	.word	0x000000e0


	//----- nvinfo : EIATTR_CBANK_PARAM_SIZE
	.align		4
.L_49:
        /*0044*/ 	.byte	0x03, 0x19
        /*0046*/ 	.short	0x000c


	//----- nvinfo : EIATTR_PARAM_CBANK
	.align		4
        /*0048*/ 	.byte	0x04, 0x0a
        /*004a*/ 	.short	(.L_51 - .L_50)
	.align		4
.L_50:
        /*004c*/ 	.word	index@(.nv.constant0._Z9coalescedPfi)
        /*0050*/ 	.short	0x0380
        /*0052*/ 	.short	0x000c


	//----- nvinfo : EIATTR_SW_WAR
	.align		4
.L_51:
        /*0054*/ 	.byte	0x04, 0x36
        /*0056*/ 	.short	(.L_53 - .L_52)
.L_52:
        /*0058*/ 	.word	0x00000008
.L_53:


//--------------------- .nv.info._Z7vec_addPfS_S_i --------------------------
	.section	.nv.info._Z7vec_addPfS_S_i,"",@"SHT_CUDA_INFO"
	.sectionflags	@""
	.align	4


	//----- nvinfo : EIATTR_CUDA_API_VERSION
	.align		4
        /*0000*/ 	.byte	0x04, 0x37
        /*0002*/ 	.short	(.L_55 - .L_54)
.L_54:
        /*0004*/ 	.word	0x00000082


	//----- nvinfo : EIATTR_KPARAM_INFO
	.align		4
.L_55:
        /*0008*/ 	.byte	0x04, 0x17
        /*000a*/ 	.short	(.L_57 - .L_56)
.L_56:
        /*000c*/ 	.word	0x00000000
        /*0010*/ 	.short	0x0003
        /*0012*/ 	.short	0x0018
        /*0014*/ 	.byte	0x00, 0xf0, 0x11, 0x00


	//----- nvinfo : EIATTR_KPARAM_INFO
	.align		4
.L_57:
        /*0018*/ 	.byte	0x04, 0x17
        /*001a*/ 	.short	(.L_59 - .L_58)
.L_58:
        /*001c*/ 	.word	0x00000000
        /*0020*/ 	.short	0x0002
        /*0022*/ 	.short	0x0010
        /*0024*/ 	.byte	0x00, 0xf5, 0x21, 0x00


	//----- nvinfo : EIATTR_KPARAM_INFO
	.align		4
.L_59:
        /*0028*/ 	.byte	0x04, 0x17
        /*002a*/ 	.short	(.L_61 - .L_60)
.L_60:
        /*002c*/ 	.word	0x00000000
        /*0030*/ 	.short	0x0001
        /*0032*/ 	.short	0x0008
        /*0034*/ 	.byte	0x00, 0xf5, 0x21, 0x00


	//----- nvinfo : EIATTR_KPARAM_INFO
	.align		4
.L_61:
        /*0038*/ 	.byte	0x04, 0x17
        /*003a*/ 	.short	(.L_63 - .L_62)
.L_62:
        /*003c*/ 	.word	0x00000000
        /*0040*/ 	.short	0x0000
        /*0042*/ 	.short	0x0000
        /*0044*/ 	.byte	0x00, 0xf5, 0x21, 0x00


	//----- nvinfo : EIATTR_SPARSE_MMA_MASK
	.align		4
.L_63:
        /*0048*/ 	.byte	0x03, 0x50
        /*004a*/ 	.short	0x0000


	//----- nvinfo : EIATTR_MAXREG_COUNT
	.align		4
        /*004c*/ 	.byte	0x03, 0x1b
        /*004e*/ 	.short	0x00ff


	//----- nvinfo : EIATTR_MERCURY_ISA_VERSION
	.align		4
        /*0050*/ 	.byte	0x03, 0x5f
        /*0052*/ 	.short	0x0101


	//----- nvinfo : EIATTR_VRC_CTA_INIT_COUNT
	.align		4
        /*0054*/ 	.byte	0x02, 0x4a
	.zero		1
	.zero		1


	//----- nvinfo : EIATTR_EXIT_INSTR_OFFSETS
	.align		4
        /*0058*/ 	.byte	0x04, 0x1c
        /*005a*/ 	.short	(.L_65 - .L_64)


	//   ....[0]....
.L_64:
        /*005c*/ 	.word	0x00000070


	//   ....[1]....
        /*0060*/ 	.word	0x00000130


	//----- nvinfo : EIATTR_CBANK_PARAM_SIZE
	.align		4
.L_65:
        /*0064*/ 	.byte	0x03, 0x19
        /*0066*/ 	.short	0x001c


	//----- nvinfo : EIATTR_PARAM_CBANK
	.align		4
        /*0068*/ 	.byte	0x04, 0x0a
        /*006a*/ 	.short	(.L_67 - .L_66)
	.align		4
.L_66:
        /*006c*/ 	.word	index@(.nv.constant0._Z7vec_addPfS_S_i)
        /*0070*/ 	.short	0x0380
        /*0072*/ 	.short	0x001c


	//----- nvinfo : EIATTR_SW_WAR
	.align		4
.L_67:
        /*0074*/ 	.byte	0x04, 0x36
        /*0076*/ 	.short	(.L_69 - .L_68)
.L_68:
        /*0078*/ 	.word	0x00000008
.L_69:


//--------------------- .nv.info._Z10mul_sharedPffi --------------------------
	.section	.nv.info._Z10mul_sharedPffi,"",@"SHT_CUDA_INFO"
	.sectionflags	@""
	.align	4


	//----- nvinfo : EIATTR_CUDA_API_VERSION
	.align		4
        /*0000*/ 	.byte	0x04, 0x37
        /*0002*/ 	.short	(.L_71 - .L_70)
.L_70:
        /*0004*/ 	.word	0x00000082


	//----- nvinfo : EIATTR_KPARAM_INFO
	.align		4
.L_71:
        /*0008*/ 	.byte	0x04, 0x17
        /*000a*/ 	.short	(.L_73 - .L_72)
.L_72:
        /*000c*/ 	.word	0x00000000
        /*0010*/ 	.short	0x0002
        /*0012*/ 	.short	0x000c
        /*0014*/ 	.byte	0x00, 0xf0, 0x11, 0x00


	//----- nvinfo : EIATTR_KPARAM_INFO
	.align		4
.L_73:
        /*0018*/ 	.byte	0x04, 0x17
        /*001a*/ 	.short	(.L_75 - .L_74)
.L_74:
        /*001c*/ 	.word	0x00000000
        /*0020*/ 	.short	0x0001
        /*0022*/ 	.short	0x0008
        /*0024*/ 	.byte	0x00, 0xf0, 0x11, 0x00


	//----- nvinfo : EIATTR_KPARAM_INFO
	.align		4
.L_75:
        /*0028*/ 	.byte	0x04, 0x17
        /*002a*/ 	.short	(.L_77 - .L_76)
.L_76:
        /*002c*/ 	.word	0x00000000
        /*0030*/ 	.short	0x0000
        /*0032*/ 	.short	0x0000
        /*0034*/ 	.byte	0x00, 0xf5, 0x21, 0x00


	//----- nvinfo : EIATTR_SPARSE_MMA_MASK
	.align		4
.L_77:
        /*0038*/ 	.byte	0x03, 0x50
        /*003a*/ 	.short	0x0000


	//----- nvinfo : EIATTR_MAXREG_COUNT
	.align		4
        /*003c*/ 	.byte	0x03, 0x1b
        /*003e*/ 	.short	0x00ff


	//----- nvinfo : EIATTR_NUM_BARRIERS
	.align		4
        /*0040*/ 	.byte	0x02, 0x4c
        /*0042*/ 	.byte	0x01
	.zero		1


	//----- nvinfo : EIATTR_MERCURY_ISA_VERSION
	.align		4
        /*0044*/ 	.byte	0x03, 0x5f
        /*0046*/ 	.short	0x0101


	//----- nvinfo : EIATTR_VRC_CTA_INIT_COUNT
	.align		4
        /*0048*/ 	.byte	0x02, 0x4a
	.zero		1
	.zero		1


	//----- nvinfo : EIATTR_EXIT_INSTR_OFFSETS
	.align		4
        /*004c*/ 	.byte	0x04, 0x1c
        /*004e*/ 	.short	(.L_79 - .L_78)


	//   ....[0]....
.L_78:
        /*0050*/ 	.word	0x00000110


	//   ....[1]....
        /*0054*/ 	.word	0x00000170


	//----- nvinfo : EIATTR_CBANK_PARAM_SIZE
	.align		4
.L_79:
        /*0058*/ 	.byte	0x03, 0x19
        /*005a*/ 	.short	0x0010


	//----- nvinfo : EIATTR_PARAM_CBANK
	.align		4
        /*005c*/ 	.byte	0x04, 0x0a
        /*005e*/ 	.short	(.L_81 - .L_80)
	.align		4
.L_80:
        /*0060*/ 	.word	index@(.nv.constant0._Z10mul_sharedPffi)
        /*0064*/ 	.short	0x0380
        /*0066*/ 	.short	0x0010


	//----- nvinfo : EIATTR_SW_WAR
	.align		4
.L_81:
        /*0068*/ 	.byte	0x04, 0x36
        /*006a*/ 	.short	(.L_83 - .L_82)
.L_82:
        /*006c*/ 	.word	0x00000008
.L_83:


//--------------------- .nv.info._Z10mul_globalPffi --------------------------
	.section	.nv.info._Z10mul_globalPffi,"",@"SHT_CUDA_INFO"
	.sectionflags	@""
	.align	4


	//----- nvinfo : EIATTR_CUDA_API_VERSION
	.align		4
        /*0000*/ 	.byte	0x04, 0x37
        /*0002*/ 	.short	(.L_85 - .L_84)
.L_84:
        /*0004*/ 	.word	0x00000082


	//----- nvinfo : EIATTR_KPARAM_INFO
	.align		4
.L_85:
        /*0008*/ 	.byte	0x04, 0x17
        /*000a*/ 	.short	(.L_87 - .L_86)
.L_86:
        /*000c*/ 	.word	0x00000000
        /*0010*/ 	.short	0x0002
        /*0012*/ 	.short	0x000c
        /*0014*/ 	.byte	0x00, 0xf0, 0x11, 0x00


	//----- nvinfo : EIATTR_KPARAM_INFO
	.align		4
.L_87:
        /*0018*/ 	.byte	0x04, 0x17
        /*001a*/ 	.short	(.L_89 - .L_88)
.L_88:
        /*001c*/ 	.word	0x00000000
        /*0020*/ 	.short	0x0001
        /*0022*/ 	.short	0x0008
        /*0024*/ 	.byte	0x00, 0xf0, 0x11, 0x00


	//----- nvinfo : EIATTR_KPARAM_INFO
	.align		4
.L_89:
        /*0028*/ 	.byte	0x04, 0x17
        /*002a*/ 	.short	(.L_91 - .L_90)
.L_90:
        /*002c*/ 	.word	0x00000000
        /*0030*/ 	.short	0x0000
        /*0032*/ 	.short	0x0000
        /*0034*/ 	.byte	0x00, 0xf5, 0x21, 0x00


	//----- nvinfo : EIATTR_SPARSE_MMA_MASK
	.align		4
.L_91:
        /*0038*/ 	.byte	0x03, 0x50
        /*003a*/ 	.short	0x0000


	//----- nvinfo : EIATTR_MAXREG_COUNT
	.align		4
        /*003c*/ 	.byte	0x03, 0x1b
        /*003e*/ 	.short	0x00ff


	//----- nvinfo : EIATTR_MERCURY_ISA_VERSION
	.align		4
        /*0040*/ 	.byte	0x03, 0x5f
        /*0042*/ 	.short	0x0101


	//----- nvinfo : EIATTR_VRC_CTA_INIT_COUNT
	.align		4
        /*0044*/ 	.byte	0x02, 0x4a
	.zero		1
	.zero		1


	//----- nvinfo : EIATTR_EXIT_INSTR_OFFSETS
	.align		4
        /*0048*/ 	.byte	0x04, 0x1c
        /*004a*/ 	.short	(.L_93 - .L_92)


	//   ....[0]....
.L_92:
        /*004c*/ 	.word	0x00000070


	//   ....[1]....
        /*0050*/ 	.word	0x000000f0


	//----- nvinfo : EIATTR_CBANK_PARAM_SIZE
	.align		4
.L_93:
        /*0054*/ 	.byte	0x03, 0x19
        /*0056*/ 	.short	0x0010


	//----- nvinfo : EIATTR_PARAM_CBANK
	.align		4
        /*0058*/ 	.byte	0x04, 0x0a
        /*005a*/ 	.short	(.L_95 - .L_94)
	.align		4
.L_94:
        /*005c*/ 	.word	index@(.nv.constant0._Z10mul_globalPffi)
        /*0060*/ 	.short	0x0380
        /*0062*/ 	.short	0x0010


	//----- nvinfo : EIATTR_SW_WAR
	.align		4
.L_95:
        /*0064*/ 	.byte	0x04, 0x36
        /*0066*/ 	.short	(.L_97 - .L_96)
.L_96:
        /*0068*/ 	.word	0x00000008
.L_97:


//--------------------- .nv.callgraph             --------------------------
	.section	.nv.callgraph,"",@"SHT_CUDA_CALLGRAPH"
	.align	4
	.sectionentsize	8
	.align		4
        /*0000*/ 	.word	0x00000000
	.align		4
        /*0004*/ 	.word	0xffffffff
	.align		4
        /*0008*/ 	.word	0x00000000
	.align		4
        /*000c*/ 	.word	0xfffffffe
	.align		4
        /*0010*/ 	.word	0x00000000
	.align		4
        /*0014*/ 	.word	0xfffffffd
	.align		4
        /*0018*/ 	.word	0x00000000
	.align		4
        /*001c*/ 	.word	0xfffffffc


//--------------------- .text._Z11uncoalescedPfi  --------------------------
	.section	.text._Z11uncoalescedPfi,"ax",@progbits
	.align	128
        .global         _Z11uncoalescedPfi
        .type           _Z11uncoalescedPfi,@function
        .size           _Z11uncoalescedPfi,(.L_x_5 - _Z11uncoalescedPfi)
        .other          _Z11uncoalescedPfi,@"STO_CUDA_ENTRY STV_DEFAULT"
_Z11uncoalescedPfi:
.text._Z11uncoalescedPfi:
[----:B------:R-:W-:Y:S01]  /*0000*/  LDC R1, c[0x0][0x37c] ;  /* 0x0000df00ff017b82 */ /* 0x000fe20000000800 */
[----:B------:R-:W0:Y:S07]  /*0010*/  S2R R3, SR_TID.X ;  /* 0x0000000000037919 */ /* 0x000e2e0000002100 */
[----:B------:R-:W0:Y:S01]  /*0020*/  S2UR UR4, SR_CTAID.X ;  /* 0x00000000000479c3 */ /* 0x000e220000002500 */
[----:B------:R-:W1:Y:S07]  /*0030*/  LDCU UR5, c[0x0][0x388] ;  /* 0x00007100ff0577ac */ /* 0x000e6e0008000800 */
[----:B------:R-:W0:Y:S02]  /*0040*/  LDC R0, c[0x0][0x360] ;  /* 0x0000d800ff007b82 */ /* 0x000e240000000800 */
[----:B0-----:R-:W-:-:S05]  /*0050*/  IMAD R0, R0, UR4, R3 ;  /* 0x0000000400007c24 */ /* 0x001fca000f8e0203 */
[----:B------:R-:W-:-:S04]  /*0060*/  SHF.L.U32 R5, R0, 0x5, RZ ;  /* 0x0000000500057819 */ /* 0x000fc800000006ff */
[----:B-1----:R-:W-:-:S13]  /*0070*/  ISETP.GE.AND P0, PT, R5, UR5, PT ;  /* 0x0000000505007c0c */ /* 0x002fda000bf06270 */
[----:B------:R-:W-:Y:S05]  /*0080*/  @P0 EXIT ;  /* 0x000000000000094d */ /* 0x000fea0003800000 */
[----:B------:R-:W0:Y:S01]  /*0090*/  LDC.64 R2, c[0x0][0x380] ;  /* 0x0000e000ff027b82 */ /* 0x000e220000000a00 */
[----:B------:R-:W1:Y:S01]  /*00a0*/  LDCU.64 UR4, c[0x0][0x358] ;  /* 0x00006b00ff0477ac */ /* 0x000e620008000a00 */
[----:B0-----:R-:W-:-:S05]  /*00b0*/  IMAD.WIDE R2, R5, 0x4, R2 ;  /* 0x0000000405027825 */ /* 0x001fca00078e0202 */
[----:B-1----:R-:W2:Y:S02]  /*00c0*/  LDG.E R0, desc[UR4][R2.64] ;  /* 0x0000000402007981 */ /* 0x002ea4000c1e1900 */
[----:B--2---:R-:W-:-:S05]  /*00d0*/  FADD R5, R0, R0 ;  /* 0x0000000000057221 */ /* 0x004fca0000000000 */
[----:B------:R-:W-:Y:S01]  /*00e0*/  STG.E desc[UR4][R2.64], R5 ;  /* 0x0000000502007986 */ /* 0x000fe2000c101904 */
[----:B------:R-:W-:Y:S05]  /*00f0*/  EXIT ;  /* 0x000000000000794d */ /* 0x000fea0003800000 */
.L_x_0:
[----:B------:R-:W-:-:S00]  /*0100*/  BRA `(.L_x_0) ;  /* 0xfffffffc00fc7947 */ /* 0x000fc0000383ffff */
[----:B------:R-:W-:-:S00]  /*0110*/  NOP ;  /* 0x0000000000007918 */ /* 0x000fc00000000000 */
        /* <DEDUP_REMOVED lines=14> */
.L_x_5:


//--------------------- .text._Z9coalescedPfi     --------------------------
	.section	.text._Z9coalescedPfi,"ax",@progbits
	.align	128
        .global         _Z9coalescedPfi
        .type           _Z9coalescedPfi,@function
        .size           _Z9coalescedPfi,(.L_x_6 - _Z9coalescedPfi)
        .other          _Z9coalescedPfi,@"STO_CUDA_ENTRY STV_DEFAULT"
_Z9coalescedPfi:
.text._Z9coalescedPfi:
[----:B------:R-:W-:Y:S01]  /*0000*/  LDC R1, c[0x0][0x37c] ;  /* 0x0000df00ff017b82 */ /* 0x000fe20000000800 */
[----:B------:R-:W0:Y:S07]  /*0010*/  S2R R0, SR_TID.X ;  /* 0x0000000000007919 */ /* 0x000e2e0000002100 */
[----:B------:R-:W0:Y:S01]  /*0020*/  S2UR UR4, SR_CTAID.X ;  /* 0x00000000000479c3 */ /* 0x000e220000002500 */
[----:B------:R-:W1:Y:S07]  /*0030*/  LDCU UR5, c[0x0][0x388] ;  /* 0x00007100ff0577ac */ /* 0x000e6e0008000800 */
[----:B------:R-:W0:Y:S02]  /*0040*/  LDC R5, c[0x0][0x360] ;  /* 0x0000d800ff057b82 */ /* 0x000e240000000800 */
[----:B0-----:R-:W-:-:S05]  /*0050*/  IMAD R5, R5, UR4, R0 ;  /* 0x0000000405057c24 */ /* 0x001fca000f8e0200 */
        /* <DEDUP_REMOVED lines=9> */
.L_x_1:
        /* <DEDUP_REMOVED lines=9> */
.L_x_6:


//--------------------- .text._Z7vec_addPfS_S_i   --------------------------
	.section	.text._Z7vec_addPfS_S_i,"ax",@progbits
	.align	128
        .global         _Z7vec_addPfS_S_i
        .type           _Z7vec_addPfS_S_i,@function
        .size           _Z7vec_addPfS_S_i,(.L_x_7 - _Z7vec_addPfS_S_i)
        .other          _Z7vec_addPfS_S_i,@"STO_CUDA_ENTRY STV_DEFAULT"
_Z7vec_addPfS_S_i:
.text._Z7vec_addPfS_S_i:
        /* <DEDUP_REMOVED lines=9> */
[----:B------:R-:W1:Y:S07]  /*0090*/  LDCU.64 UR4, c[0x0][0x358] ;  /* 0x00006b00ff0477ac */ /* 0x000e6e0008000a00 */
[----:B------:R-:W2:Y:S08]  /*00a0*/  LDC.64 R4, c[0x0][0x388] ;  /* 0x0000e200ff047b82 */ /* 0x000eb00000000a00 */
[----:B------:R-:W3:Y:S01]  /*00b0*/  LDC.64 R6, c[0x0][0x390] ;  /* 0x0000e400ff067b82 */ /* 0x000ee20000000a00 */
[----:B0-----:R-:W-:-:S06]  /*00c0*/  IMAD.WIDE R2, R9, 0x4, R2 ;  /* 0x0000000409027825 */ /* 0x001fcc00078e0202 */
[----:B-1----:R-:W4:Y:S01]  /*00d0*/  LDG.E R2, desc[UR4][R2.64] ;  /* 0x0000000402027981 */ /* 0x002f22000c1e1900 */
[----:B--2---:R-:W-:-:S06]  /*00e0*/  IMAD.WIDE R4, R9, 0x4, R4 ;  /* 0x0000000409047825 */ /* 0x004fcc00078e0204 */
[----:B------:R-:W4:Y:S01]  /*00f0*/  LDG.E R5, desc[UR4][R4.64] ;  /* 0x0000000404057981 */ /* 0x000f22000c1e1900 */
[----:B---3--:R-:W-:-:S04]  /*0100*/  IMAD.WIDE R6, R9, 0x4, R6 ;  /* 0x0000000409067825 */ /* 0x008fc800078e0206 */
[----:B----4-:R-:W-:-:S05]  /*0110*/  FADD R9, R2, R5 ;  /* 0x0000000502097221 */ /* 0x010fca0000000000 */
[----:B------:R-:W-:Y:S01]  /*0120*/  STG.E desc[UR4][R6.64], R9 ;  /* 0x0000000906007986 */ /* 0x000fe2000c101904 */
[----:B------:R-:W-:Y:S05]  /*0130*/  EXIT ;  /* 0x000000000000794d */ /* 0x000fea0003800000 */
.L_x_2:
        /* <DEDUP_REMOVED lines=12> */
.L_x_7:


//--------------------- .text._Z10mul_sharedPffi  --------------------------
	.section	.text._Z10mul_sharedPffi,"ax",@progbits
	.align	128
        .global         _Z10mul_sharedPffi
        .type           _Z10mul_sharedPffi,@function
        .size           _Z10mul_sharedPffi,(.L_x_8 - _Z10mul_sharedPffi)
        .other          _Z10mul_sharedPffi,@"STO_CUDA_ENTRY STV_DEFAULT"
_Z10mul_sharedPffi:
.text._Z10mul_sharedPffi:
[----:B------:R-:W-:Y:S01]  /*0000*/  LDC R1, c[0x0][0x37c] ;  /* 0x0000df00ff017b82 */ /* 0x000fe20000000800 */
[----:B------:R-:W0:Y:S07]  /*0010*/  S2R R0, SR_TID.X ;  /* 0x0000000000007919 */ /* 0x000e2e0000002100 */
[----:B------:R-:W0:Y:S01]  /*0020*/  S2UR UR4, SR_CTAID.X ;  /* 0x00000000000479c3 */ /* 0x000e220000002500 */
[----:B------:R-:W1:Y:S01]  /*0030*/  LDCU UR5, c[0x0][0x38c] ;  /* 0x00007180ff0577ac */ /* 0x000e620008000800 */
[----:B------:R-:W2:Y:S06]  /*0040*/  LDCU.64 UR6, c[0x0][0x358] ;  /* 0x00006b00ff0677ac */ /* 0x000eac0008000a00 */
[----:B------:R-:W0:Y:S08]  /*0050*/  LDC R5, c[0x0][0x360] ;  /* 0x0000d800ff057b82 */ /* 0x000e300000000800 */
[----:B------:R-:W3:Y:S01]  /*0060*/  LDC.64 R2, c[0x0][0x380] ;  /* 0x0000e000ff027b82 */ /* 0x000ee20000000a00 */
[----:B0-----:R-:W-:-:S05]  /*0070*/  IMAD R5, R5, UR4, R0 ;  /* 0x0000000405057c24 */ /* 0x001fca000f8e0200 */
[C---:B-1----:R-:W-:Y:S01]  /*0080*/  ISETP.GE.AND P0, PT, R5.reuse, UR5, PT ;  /* 0x0000000505007c0c */ /* 0x042fe2000bf06270 */
[----:B---3--:R-:W-:-:S12]  /*0090*/  IMAD.WIDE R2, R5, 0x4, R2 ;  /* 0x0000000405027825 */ /* 0x008fd800078e0202 */
[----:B--2---:R-:W2:Y:S01]  /*00a0*/  @!P0 LDG.E R5, desc[UR6][R2.64] ;  /* 0x0000000602058981 */ /* 0x004ea2000c1e1900 */
[----:B------:R-:W0:Y:S01]  /*00b0*/  S2UR UR5, SR_CgaCtaId ;  /* 0x00000000000579c3 */ /* 0x000e220000008800 */
[----:B------:R-:W-:Y:S02]  /*00c0*/  UMOV UR4, 0x400 ;  /* 0x0000040000047882 */ /* 0x000fe40000000000 */
[----:B0-----:R-:W-:-:S06]  /*00d0*/  ULEA UR4, UR5, UR4, 0x18 ;  /* 0x0000000405047291 */ /* 0x001fcc000f8ec0ff */
[----:B------:R-:W-:-:S05]  /*00e0*/  LEA R0, R0, UR4, 0x2 ;  /* 0x0000000400007c11 */ /* 0x000fca000f8e10ff */
[----:B--2---:R0:W-:Y:S01]  /*00f0*/  @!P0 STS [R0], R5 ;  /* 0x0000000500008388 */ /* 0x0041e20000000800 */
[----:B------:R-:W-:Y:S06]  /*0100*/  BAR.SYNC.DEFER_BLOCKING 0x0 ;  /* 0x0000000000007b1d */ /* 0x000fec0000010000 */
[----:B------:R-:W-:Y:S05]  /*0110*/  @P0 EXIT ;  /* 0x000000000000094d */ /* 0x000fea0003800000 */
[----:B------:R-:W0:Y:S01]  /*0120*/  LDS R4, [R0] ;  /* 0x0000000000047984 */ /* 0x000e220000000800 */
[----:B------:R-:W0:Y:S02]  /*0130*/  LDCU UR4, c[0x0][0x388] ;  /* 0x00007100ff0477ac */ /* 0x000e240008000800 */
[----:B0-----:R-:W-:-:S05]  /*0140*/  FMUL R5, R4, UR4 ;  /* 0x0000000404057c20 */ /* 0x001fca0008400000 */
[----:B------:R-:W-:Y:S04]  /*0150*/  STG.E desc[UR6][R2.64], R5 ;  /* 0x0000000502007986 */ /* 0x000fe8000c101906 */
[----:B------:R-:W-:Y:S01]  /*0160*/  STS [R0], R5 ;  /* 0x0000000500007388 */ /* 0x000fe20000000800 */
[----:B------:R-:W-:Y:S05]  /*0170*/  EXIT ;  /* 0x000000000000794d */ /* 0x000fea0003800000 */
.L_x_3:
        /* <DEDUP_REMOVED lines=16> */
.L_x_8:


//--------------------- .text._Z10mul_globalPffi  --------------------------
	.section	.text._Z10mul_globalPffi,"ax",@progbits
	.align	128
        .global         _Z10mul_globalPffi
        .type           _Z10mul_globalPffi,@function
        .size           _Z10mul_globalPffi,(.L_x_9 - _Z10mul_globalPffi)
        .other          _Z10mul_globalPffi,@"STO_CUDA_ENTRY STV_DEFAULT"
_Z10mul_globalPffi:
.text._Z10mul_globalPffi:
        /* <DEDUP_REMOVED lines=10> */
[----:B------:R-:W2:Y:S01]  /*00a0*/  LDCU UR6, c[0x0][0x388] ;  /* 0x00007100ff0677ac */ /* 0x000ea20008000800 */
[----:B0-----:R-:W-:-:S05]  /*00b0*/  IMAD.WIDE R2, R5, 0x4, R2 ;  /* 0x0000000405027825 */ /* 0x001fca00078e0202 */
[----:B-1----:R-:W2:Y:S02]  /*00c0*/  LDG.E R0, desc[UR4][R2.64] ;  /* 0x0000000402007981 */ /* 0x002ea4000c1e1900 */
[----:B--2---:R-:W-:-:S05]  /*00d0*/  FMUL R5, R0, UR6 ;  /* 0x0000000600057c20 */ /* 0x004fca0008400000 */
[----:B------:R-:W-:Y:S01]  /*00e0*/  STG.E desc[UR4][R2.64], R5 ;  /* 0x0000000502007986 */ /* 0x000fe2000c101904 */
[----:B------:R-:W-:Y:S05]  /*00f0*/  EXIT ;  /* 0x000000000000794d */ /* 0x000fea0003800000 */
.L_x_4:
        /* <DEDUP_REMOVED lines=16> */
.L_x_9:


//--------------------- .nv.shared._Z11uncoalescedPfi --------------------------
	.section	.nv.shared._Z11uncoalescedPfi,"aw",@nobits
	.sectionflags	@""
	.align	16
	.zero		1024


//--------------------- .nv.shared.reserved.0     --------------------------
	.section	.nv.shared.reserved.0,"aw",@nobits
	.weak		__nv_reservedSMEM_offset_0_alias
	.size		__nv_reservedSMEM_offset_0_alias, 0, 64
	.other		__nv_reservedSMEM_offset_0_alias,@"STO_CUDA_RESERVED_SHARED STV_DEFAULT"
__nv_reservedSMEM_offset_0_alias:
	.zero		0
	.zero		64


//--------------------- .nv.shared._Z9coalescedPfi --------------------------
	.section	.nv.shared._Z9coalescedPfi,"aw",@nobits
	.sectionflags	@""
	.align	16
	.zero		1024


//--------------------- .nv.shared._Z7vec_addPfS_S_i --------------------------
	.section	.nv.shared._Z7vec_addPfS_S_i,"aw",@nobits
	.sectionflags	@""
	.align	16
	.zero		1024


//--------------------- .nv.shared._Z10mul_sharedPffi --------------------------
	.section	.nv.shared._Z10mul_sharedPffi,"aw",@nobits
	.sectionflags	@""
	.align	16
	.zero		1024


//--------------------- .nv.shared._Z10mul_globalPffi --------------------------
	.section	.nv.shared._Z10mul_globalPffi,"aw",@nobits
	.sectionflags	@""
	.align	16
	.zero		1024


//--------------------- .nv.constant0._Z11uncoalescedPfi --------------------------
	.section	.nv.constant0._Z11uncoalescedPfi,"a",@progbits
	.sectionflags	@""
	.align	4
.nv.constant0._Z11uncoalescedPfi:
	.zero		908


//--------------------- .nv.constant0._Z9coalescedPfi --------------------------
	.section	.nv.constant0._Z9coalescedPfi,"a",@progbits
	.sectionflags	@""
	.align	4
.nv.constant0._Z9coalescedPfi:
	.zero		908


//--------------------- .nv.constant0._Z7vec_addPfS_S_i --------------------------
	.section	.nv.constant0._Z7vec_addPfS_S_i,"a",@progbits
	.sectionflags	@""
	.align	4
.nv.constant0._Z7vec_addPfS_S_i:
	.zero		924


//--------------------- .nv.constant0._Z10mul_sharedPffi --------------------------
	.section	.nv.constant0._Z10mul_sharedPffi,"a",@progbits
	.sectionflags	@""
	.align	4
.nv.constant0._Z10mul_sharedPffi:
	.zero		912


//--------------------- .nv.constant0._Z10mul_globalPffi --------------------------
	.section	.nv.constant0._Z10mul_globalPffi,"a",@progbits
	.sectionflags	@""
	.align	4
.nv.constant0._Z10mul_globalPffi:
	.zero		912


//--------------------- SYMBOLS --------------------------

	.type		.nv.reservedSmem.offset0,@object
	.size		.nv.reservedSmem.offset0,0x4
	.type		.nv.reservedSmem.cap,@object
	.size		.nv.reservedSmem.cap,0x4
